//
// Generated by NVIDIA NVVM Compiler
//
// Compiler Build ID: CL-36424714
// Cuda compilation tools, release 13.0, V13.0.88
// Based on NVVM 20.0.0
//

.version 9.0
.target sm_100
.address_size 64

	// .globl	_Z10print_infov
.extern .func  (.param .b32 func_retval0) vprintf
(
	.param .b64 vprintf_param_0,
	.param .b64 vprintf_param_1
)
;
.global .align 1 .b8 $str[102] = {72, 101, 108, 108, 111, 32, 102, 114, 111, 109, 32, 116, 104, 114, 101, 97, 100, 32, 37, 117, 32, 111, 110, 32, 98, 108, 111, 99, 107, 32, 37, 117, 46, 32, 87, 105, 116, 104, 32, 97, 32, 98, 108, 111, 99, 107, 32, 100, 105, 109, 101, 110, 115, 105, 111, 110, 32, 111, 102, 32, 37, 117, 44, 32, 116, 104, 105, 115, 32, 116, 104, 114, 101, 97, 100, 32, 105, 115, 32, 111, 112, 101, 114, 97, 116, 105, 110, 103, 32, 111, 110, 32, 105, 110, 100, 101, 120, 32, 37, 117, 10};

.visible .entry _Z10print_infov()
{
	.local .align 16 .b8 	__local_depot0[16];
	.reg .b64 	%SP;
	.reg .b64 	%SPL;
	.reg .b32 	%r<7>;
	.reg .b64 	%rd<5>;

	mov.u64 	%SPL, __local_depot0;
	cvta.local.u64 	%SP, %SPL;
	add.u64 	%rd1, %SP, 0;
	add.u64 	%rd2, %SPL, 0;
	mov.u32 	%r1, %tid.x;
	mov.u32 	%r2, %ctaid.x;
	mov.u32 	%r3, %ntid.x;
	mad.lo.s32 	%r4, %r2, %r3, %r1;
	st.local.v4.u32 	[%rd2], {%r1, %r2, %r3, %r4};
	mov.u64 	%rd3, $str;
	cvta.global.u64 	%rd4, %rd3;
	{ // callseq 0, 0
	.param .b64 param0;
	st.param.b64 	[param0], %rd4;
	.param .b64 param1;
	st.param.b64 	[param1], %rd1;
	.param .b32 retval0;
	call.uni (retval0), 
	vprintf, 
	(
	param0, 
	param1
	);
	ld.param.b32 	%r5, [retval0];
	} // callseq 0
	ret;

}


// ===== COMPILED SASS (sm_100) =====

	.target	sm_100

	.elftype	@"ET_EXEC"


//--------------------- .note.nv.tkinfo           --------------------------
	.section	.note.nv.tkinfo,"",@"SHT_NOTE"
	.sectionflags	@"SHF_NOTE_NV_TKINFO"
	.tkinfo
        /*0018*/ 	.word	0x00000002
        /*0030*/ 	.string	""
        /*0030*/ 	.string	"ptxas"
        /*0030*/ 	.string	"Cuda compilation tools, release 13.0, V13.0.88"
        /*0030*/ 	.string	"Build cuda_13.0.r13.0/compiler.36424714_0"
        /*0030*/ 	.string	"-arch sm_100 -m 64 "



//--------------------- .note.nv.cuinfo           --------------------------
	.section	.note.nv.cuinfo,"",@"SHT_NOTE"
	.sectionflags	@"SHF_NOTE_NV_CUINFO"
        /*0018*/ 	.short	0x0002
        /*001a*/ 	.short	0x0064
        /*001c*/ 	.short	0x0082
	.zero		2


//--------------------- .nv.info                  --------------------------
	.section	.nv.info,"",@"SHT_CUDA_INFO"
	.align	4


	//----- nvinfo : EIATTR_REGCOUNT
	.align		4
        /*0000*/ 	.byte	0x04, 0x2f
        /*0002*/ 	.short	(.L_2 - .L_1)
	.align		4
.L_1:
        /*0004*/ 	.word	index@(_Z10print_infov)
        /*0008*/ 	.word	0x00000018


	//----- nvinfo : EIATTR_FRAME_SIZE
	.align		4
.L_2:
        /*000c*/ 	.byte	0x04, 0x11
        /*000e*/ 	.short	(.L_4 - .L_3)
	.align		4
.L_3:
        /*0010*/ 	.word	index@(_Z10print_infov)
        /*0014*/ 	.word	0x00000010


	//----- nvinfo : EIATTR_MIN_STACK_SIZE
	.align		4
.L_4:
        /*0018*/ 	.byte	0x04, 0x12
        /*001a*/ 	.short	(.L_6 - .L_5)
	.align		4
.L_5:
        /*001c*/ 	.word	index@(_Z10print_infov)
        /*0020*/ 	.word	0x00000010
.L_6:


//--------------------- .nv.compat                --------------------------
	.section	.nv.compat,"",@"SHT_CUDA_COMPAT_INFO"
	.align	4
        /*0000*/ 	.byte	0x02, 0x09, 0x00, 0x00, 0x02, 0x02, 0x01, 0x00, 0x02, 0x05, 0x05, 0x00, 0x03, 0x07, 0x01, 0x01
        /*0010*/ 	.byte	0x02, 0x03, 0x00, 0x00, 0x02, 0x06, 0x01, 0x00, 0x04, 0x0b, 0x08, 0x00, 0x09, 0x00, 0x00, 0x00
        /*0020*/ 	.byte	0x00, 0x00, 0x00, 0x00


//--------------------- .nv.info._Z10print_infov  --------------------------
	.section	.nv.info._Z10print_infov,"",@"SHT_CUDA_INFO"
	.sectionflags	@""
	.align	4


	//----- nvinfo : EIATTR_CUDA_API_VERSION
	.align		4
        /*0000*/ 	.byte	0x04, 0x37
        /*0002*/ 	.short	(.L_8 - .L_7)
.L_7:
        /*0004*/ 	.word	0x00000082


	//----- nvinfo : EIATTR_SPARSE_MMA_MASK
	.align		4
.L_8:
        /*0008*/ 	.byte	0x03, 0x50
        /*000a*/ 	.short	0x0000


	//----- nvinfo : EIATTR_MAXREG_COUNT
	.align		4
        /*000c*/ 	.byte	0x03, 0x1b
        /*000e*/ 	.short	0x00ff


	//----- nvinfo : EIATTR_EXTERNS
	.align		4
        /*0010*/ 	.byte	0x04, 0x0f
        /*0012*/ 	.short	(.L_10 - .L_9)


	//   ....[0]....
	.align		4
.L_9:
        /*0014*/ 	.word	index@(vprintf)


	//----- nvinfo : EIATTR_MERCURY_ISA_VERSION
	.align		4
.L_10:
        /*0018*/ 	.byte	0x03, 0x5f
        /*001a*/ 	.short	0x0101


	//----- nvinfo : EIATTR_VRC_CTA_INIT_COUNT
	.align		4
        /*001c*/ 	.byte	0x02, 0x4a
	.zero		1
	.zero		1


	//----- nvinfo : EIATTR_SYSCALL_OFFSETS
	.align		4
        /*0020*/ 	.byte	0x04, 0x46
        /*0022*/ 	.short	(.L_12 - .L_11)


	//   ....[0]....
.L_11:
        /*0024*/ 	.word	0x00000110


	//----- nvinfo : EIATTR_EXIT_INSTR_OFFSETS
	.align		4
.L_12:
        /*0028*/ 	.byte	0x04, 0x1c
        /*002a*/ 	.short	(.L_14 - .L_13)


	//   ....[0]....
.L_13:
        /*002c*/ 	.word	0x00000120


	//----- nvinfo : EIATTR_SW_WAR
	.align		4
.L_14:
        /*0030*/ 	.byte	0x04, 0x36
        /*0032*/ 	.short	(.L_16 - .L_15)
.L_15:
        /*0034*/ 	.word	0x00000008
.L_16:


//--------------------- .nv.callgraph             --------------------------
	.section	.nv.callgraph,"",@"SHT_CUDA_CALLGRAPH"
	.align	4
	.sectionentsize	8
	.align		4
        /*0000*/ 	.word	0x00000000
	.align		4
        /*0004*/ 	.word	0xffffffff
	.align		4
        /*0008*/ 	.word	index@(_Z10print_infov)
	.align		4
        /*000c*/ 	.word	index@(vprintf)
	.align		4
        /*0010*/ 	.word	0x00000000
	.align		4
        /*0014*/ 	.word	0xfffffffe
	.align		4
        /*0018*/ 	.word	0x00000000
	.align		4
        /*001c*/ 	.word	0xfffffffd
	.align		4
        /*0020*/ 	.word	0x00000000
	.align		4
        /*0024*/ 	.word	0xfffffffc


//--------------------- .nv.constant4             --------------------------
	.section	.nv.constant4,"a",@progbits
	.align	8
	.align		8
.nv.constant4:
        /*0000*/ 	.dword	vprintf
	.align		8
        /*0008*/ 	.dword	$str


//--------------------- .text._Z10print_infov     --------------------------
	.section	.text._Z10print_infov,"ax",@progbits
	.align	128
        .global         _Z10print_infov
        .type           _Z10print_infov,@function
        .size           _Z10print_infov,(.L_x_2 - _Z10print_infov)
        .other          _Z10print_infov,@"STO_CUDA_ENTRY STV_DEFAULT"
_Z10print_infov:
.text._Z10print_infov:
[----:B------:R-:W0:Y:S01]  /*0000*/  LDC R1, c[0x0][0x37c] ;  /* 0x0000df00ff017b82 */ /* 0x000e220000000800 */
[----:B------:R-:W1:Y:S01]  /*0010*/  S2R R8, SR_TID.X ;  /* 0x0000000000087919 */ /* 0x000e620000002100 */
[----:B------:R-:W2:Y:S06]  /*0020*/  LDCU UR5, c[0x0][0x2fc] ;  /* 0x00005f80ff0577ac */ /* 0x000eac0008000800 */
[----:B------:R-:W1:Y:S01]  /*0030*/  LDC R10, c[0x0][0x360] ;  /* 0x0000d800ff0a7b82 */ /* 0x000e620000000800 */
[----:B0-----:R-:W-:Y:S01]  /*0040*/  VIADD R1, R1, 0xfffffff0 ;  /* 0xfffffff001017836 */ /* 0x001fe20000000000 */
[----:B------:R-:W1:Y:S01]  /*0050*/  S2R R9, SR_CTAID.X ;  /* 0x0000000000097919 */ /* 0x000e620000002500 */
[----:B------:R-:W-:Y:S01]  /*0060*/  MOV R0, 0x0 ;  /* 0x0000000000007802 */ /* 0x000fe20000000f00 */
[----:B------:R-:W0:Y:S04]  /*0070*/  LDCU UR4, c[0x0][0x2f8] ;  /* 0x00005f00ff0477ac */ /* 0x000e280008000800 */
[----:B------:R3:W4:Y:S01]  /*0080*/  LDC.64 R2, c[0x4][R0] ;  /* 0x0100000000027b82 */ /* 0x0007220000000a00 */
[----:B------:R-:W5:Y:S01]  /*0090*/  LDCU.64 UR6, c[0x4][0x8] ;  /* 0x01000100ff0677ac */ /* 0x000f620008000a00 */
[----:B0-----:R-:W-:Y:S01]  /*00a0*/  IADD3 R6, P0, PT, R1, UR4, RZ ;  /* 0x0000000401067c10 */ /* 0x001fe2000ff1e0ff */
[----:B-----5:R-:W-:Y:S01]  /*00b0*/  IMAD.U32 R4, RZ, RZ, UR6 ;  /* 0x00000006ff047e24 */ /* 0x020fe2000f8e00ff */
[----:B------:R-:W-:-:S03]  /*00c0*/  MOV R5, UR7 ;  /* 0x0000000700057c02 */ /* 0x000fc60008000f00 */
[----:B--2---:R-:W-:Y:S02]  /*00d0*/  IMAD.X R7, RZ, RZ, UR5, P0 ;  /* 0x00000005ff077e24 */ /* 0x004fe400080e06ff */
[----:B-1----:R-:W-:-:S05]  /*00e0*/  IMAD R11, R9, R10, R8 ;  /* 0x0000000a090b7224 */ /* 0x002fca00078e0208 */
[----:B------:R3:W-:Y:S02]  /*00f0*/  STL.128 [R1], R8 ;  /* 0x0000000801007387 */ /* 0x0007e40000100c00 */
[----:B------:R-:W-:-:S07]  /*0100*/  LEPC R20, `(.L_x_0) ;  /* 0x000000001014794e */ /* 0x000fce0000000000 */
[----:B---34-:R-:W-:Y:S05]  /*0110*/  CALL.ABS.NOINC R2 ;  /* 0x0000000002007343 */ /* 0x018fea0003c00000 */
.L_x_0:
[----:B------:R-:W-:Y:S05]  /*0120*/  EXIT ;  /* 0x000000000000794d */ /* 0x000fea0003800000 */
.L_x_1:
[----:B------:R-:W-:-:S00]  /*0130*/  BRA `(.L_x_1) ;  /* 0xfffffffc00fc7947 */ /* 0x000fc0000383ffff */
[----:B------:R-:W-:-:S00]  /*0140*/  NOP ;  /* 0x0000000000007918 */ /* 0x000fc00000000000 */
        /* <DEDUP_REMOVED lines=11> */
.L_x_2:


//--------------------- .nv.global.init           --------------------------
	.section	.nv.global.init,"aw",@progbits
.nv.global.init:
	.type		$str,@object
	.size		$str,(.L_0 - $str)
$str:
        /*0000*/ 	.byte	0x48, 0x65, 0x6c, 0x6c, 0x6f, 0x20, 0x66, 0x72, 0x6f, 0x6d, 0x20, 0x74, 0x68, 0x72, 0x65, 0x61
        /*0010*/ 	.byte	0x64, 0x20, 0x25, 0x75, 0x20, 0x6f, 0x6e, 0x20, 0x62, 0x6c, 0x6f, 0x63, 0x6b, 0x20, 0x25, 0x75
        /*0020*/ 	.byte	0x2e, 0x20, 0x57, 0x69, 0x74, 0x68, 0x20, 0x61, 0x20, 0x62, 0x6c, 0x6f, 0x63, 0x6b, 0x20, 0x64
        /*0030*/ 	.byte	0x69, 0x6d, 0x65, 0x6e, 0x73, 0x69, 0x6f, 0x6e, 0x20, 0x6f, 0x66, 0x20, 0x25, 0x75, 0x2c, 0x20
        /*0040*/ 	.byte	0x74, 0x68, 0x69, 0x73, 0x20, 0x74, 0x68, 0x72, 0x65, 0x61, 0x64, 0x20, 0x69, 0x73, 0x20, 0x6f
        /*0050*/ 	.byte	0x70, 0x65, 0x72, 0x61, 0x74, 0x69, 0x6e, 0x67, 0x20, 0x6f, 0x6e, 0x20, 0x69, 0x6e, 0x64, 0x65
        /*0060*/ 	.byte	0x78, 0x20, 0x25, 0x75, 0x0a, 0x00
.L_0:


//--------------------- .nv.shared.reserved.0     --------------------------
	.section	.nv.shared.reserved.0,"aw",@nobits
	.weak		__nv_reservedSMEM_offset_0_alias
	.size		__nv_reservedSMEM_offset_0_alias, 0, 64
	.other		__nv_reservedSMEM_offset_0_alias,@"STO_CUDA_RESERVED_SHARED STV_DEFAULT"
__nv_reservedSMEM_offset_0_alias:
	.zero		0
	.zero		64


//--------------------- .nv.constant0._Z10print_infov --------------------------
	.section	.nv.constant0._Z10print_infov,"a",@progbits
	.sectionflags	@""
	.align	4
.nv.constant0._Z10print_infov:
	.zero		896


//--------------------- SYMBOLS --------------------------

	.type		.nv.reservedSmem.offset0,@object
	.size		.nv.reservedSmem.offset0,0x4
	.type		vprintf,@function
